//
// Generated by NVIDIA NVVM Compiler
//
// Compiler Build ID: CL-36424714
// Cuda compilation tools, release 13.0, V13.0.88
// Based on NVVM 20.0.0
//

.version 9.0
.target sm_100
.address_size 64

	// .globl	_Z20sum_reduction_serialPiS_ii

.visible .entry _Z20sum_reduction_serialPiS_ii(
	.param .u64 .ptr .align 1 _Z20sum_reduction_serialPiS_ii_param_0,
	.param .u64 .ptr .align 1 _Z20sum_reduction_serialPiS_ii_param_1,
	.param .u32 _Z20sum_reduction_serialPiS_ii_param_2,
	.param .u32 _Z20sum_reduction_serialPiS_ii_param_3
)
{
	.reg .pred 	%p<7>;
	.reg .b32 	%r<57>;
	.reg .b64 	%rd<10>;

	ld.param.u64 	%rd4, [_Z20sum_reduction_serialPiS_ii_param_0];
	ld.param.u64 	%rd3, [_Z20sum_reduction_serialPiS_ii_param_1];
	ld.param.u32 	%r24, [_Z20sum_reduction_serialPiS_ii_param_2];
	ld.param.u32 	%r25, [_Z20sum_reduction_serialPiS_ii_param_3];
	cvta.to.global.u64 	%rd1, %rd4;
	mov.u32 	%r26, %tid.x;
	mov.u32 	%r27, %ctaid.x;
	mov.u32 	%r28, %ntid.x;
	mad.lo.s32 	%r29, %r27, %r28, %r26;
	mul.lo.s32 	%r1, %r25, %r29;
	setp.ge.s32 	%p1, %r1, %r24;
	@%p1 bra 	$L__BB0_9;
	setp.lt.s32 	%p2, %r25, 1;
	mov.b32 	%r56, 0;
	@%p2 bra 	$L__BB0_8;
	not.b32 	%r33, %r1;
	add.s32 	%r34, %r24, %r33;
	add.s32 	%r35, %r25, -1;
	min.u32 	%r36, %r34, %r35;
	add.s32 	%r2, %r36, 1;
	and.b32  	%r3, %r2, 3;
	setp.lt.u32 	%p3, %r36, 3;
	mov.b32 	%r51, 0;
	mov.u32 	%r56, %r51;
	@%p3 bra 	$L__BB0_5;
	and.b32  	%r51, %r2, -4;
	neg.s32 	%r48, %r51;
	add.s64 	%rd2, %rd1, 8;
	mov.b32 	%r56, 0;
	mov.u32 	%r47, %r1;
$L__BB0_4:
	mul.wide.s32 	%rd5, %r47, 4;
	add.s64 	%rd6, %rd2, %rd5;
	ld.global.u32 	%r38, [%rd6+-8];
	add.s32 	%r39, %r38, %r56;
	ld.global.u32 	%r40, [%rd6+-4];
	add.s32 	%r41, %r40, %r39;
	ld.global.u32 	%r42, [%rd6];
	add.s32 	%r43, %r42, %r41;
	ld.global.u32 	%r44, [%rd6+4];
	add.s32 	%r56, %r44, %r43;
	add.s32 	%r48, %r48, 4;
	add.s32 	%r47, %r47, 4;
	setp.ne.s32 	%p4, %r48, 0;
	@%p4 bra 	$L__BB0_4;
$L__BB0_5:
	setp.eq.s32 	%p5, %r3, 0;
	@%p5 bra 	$L__BB0_8;
	add.s32 	%r54, %r51, %r1;
	neg.s32 	%r53, %r3;
$L__BB0_7:
	.pragma "nounroll";
	mul.wide.s32 	%rd7, %r54, 4;
	add.s64 	%rd8, %rd1, %rd7;
	ld.global.u32 	%r45, [%rd8];
	add.s32 	%r56, %r45, %r56;
	add.s32 	%r54, %r54, 1;
	add.s32 	%r53, %r53, 1;
	setp.ne.s32 	%p6, %r53, 0;
	@%p6 bra 	$L__BB0_7;
$L__BB0_8:
	cvta.to.global.u64 	%rd9, %rd3;
	atom.global.add.u32 	%r46, [%rd9], %r56;
$L__BB0_9:
	ret;

}


// ===== COMPILED SASS (sm_100) =====

	.target	sm_100

	.elftype	@"ET_EXEC"


//--------------------- .note.nv.tkinfo           --------------------------
	.section	.note.nv.tkinfo,"",@"SHT_NOTE"
	.sectionflags	@"SHF_NOTE_NV_TKINFO"
	.tkinfo
        /*0018*/ 	.word	0x00000002
        /*0030*/ 	.string	""
        /*0030*/ 	.string	"ptxas"
        /*0030*/ 	.string	"Cuda compilation tools, release 13.0, V13.0.88"
        /*0030*/ 	.string	"Build cuda_13.0.r13.0/compiler.36424714_0"
        /*0030*/ 	.string	"-arch sm_100 -m 64 "



//--------------------- .note.nv.cuinfo           --------------------------
	.section	.note.nv.cuinfo,"",@"SHT_NOTE"
	.sectionflags	@"SHF_NOTE_NV_CUINFO"
        /*0018*/ 	.short	0x0002
        /*001a*/ 	.short	0x0064
        /*001c*/ 	.short	0x0082
	.zero		2


//--------------------- .nv.info                  --------------------------
	.section	.nv.info,"",@"SHT_CUDA_INFO"
	.align	4


	//----- nvinfo : EIATTR_REGCOUNT
	.align		4
        /*0000*/ 	.byte	0x04, 0x2f
        /*0002*/ 	.short	(.L_1 - .L_0)
	.align		4
.L_0:
        /*0004*/ 	.word	index@(_Z20sum_reduction_serialPiS_ii)
        /*0008*/ 	.word	0x00000020


	//----- nvinfo : EIATTR_FRAME_SIZE
	.align		4
.L_1:
        /*000c*/ 	.byte	0x04, 0x11
        /*000e*/ 	.short	(.L_3 - .L_2)
	.align		4
.L_2:
        /*0010*/ 	.word	index@(_Z20sum_reduction_serialPiS_ii)
        /*0014*/ 	.word	0x00000000


	//----- nvinfo : EIATTR_MIN_STACK_SIZE
	.align		4
.L_3:
        /*0018*/ 	.byte	0x04, 0x12
        /*001a*/ 	.short	(.L_5 - .L_4)
	.align		4
.L_4:
        /*001c*/ 	.word	index@(_Z20sum_reduction_serialPiS_ii)
        /*0020*/ 	.word	0x00000000
.L_5:


//--------------------- .nv.compat                --------------------------
	.section	.nv.compat,"",@"SHT_CUDA_COMPAT_INFO"
	.align	4
        /*0000*/ 	.byte	0x02, 0x09, 0x00, 0x00, 0x02, 0x02, 0x01, 0x00, 0x02, 0x05, 0x05, 0x00, 0x03, 0x07, 0x01, 0x01
        /*0010*/ 	.byte	0x02, 0x03, 0x00, 0x00, 0x02, 0x06, 0x01, 0x00, 0x04, 0x0b, 0x08, 0x00, 0x09, 0x00, 0x00, 0x00
        /*0020*/ 	.byte	0x00, 0x00, 0x00, 0x00


//--------------------- .nv.info._Z20sum_reduction_serialPiS_ii --------------------------
	.section	.nv.info._Z20sum_reduction_serialPiS_ii,"",@"SHT_CUDA_INFO"
	.sectionflags	@""
	.align	4


	//----- nvinfo : EIATTR_CUDA_API_VERSION
	.align		4
        /*0000*/ 	.byte	0x04, 0x37
        /*0002*/ 	.short	(.L_7 - .L_6)
.L_6:
        /*0004*/ 	.word	0x00000082


	//----- nvinfo : EIATTR_KPARAM_INFO
	.align		4
.L_7:
        /*0008*/ 	.byte	0x04, 0x17
        /*000a*/ 	.short	(.L_9 - .L_8)
.L_8:
        /*000c*/ 	.word	0x00000000
        /*0010*/ 	.short	0x0003
        /*0012*/ 	.short	0x0014
        /*0014*/ 	.byte	0x00, 0xf0, 0x11, 0x00


	//----- nvinfo : EIATTR_KPARAM_INFO
	.align		4
.L_9:
        /*0018*/ 	.byte	0x04, 0x17
        /*001a*/ 	.short	(.L_11 - .L_10)
.L_10:
        /*001c*/ 	.word	0x00000000
        /*0020*/ 	.short	0x0002
        /*0022*/ 	.short	0x0010
        /*0024*/ 	.byte	0x00, 0xf0, 0x11, 0x00


	//----- nvinfo : EIATTR_KPARAM_INFO
	.align		4
.L_11:
        /*0028*/ 	.byte	0x04, 0x17
        /*002a*/ 	.short	(.L_13 - .L_12)
.L_12:
        /*002c*/ 	.word	0x00000000
        /*0030*/ 	.short	0x0001
        /*0032*/ 	.short	0x0008
        /*0034*/ 	.byte	0x00, 0xf5, 0x21, 0x00


	//----- nvinfo : EIATTR_KPARAM_INFO
	.align		4
.L_13:
        /*0038*/ 	.byte	0x04, 0x17
        /*003a*/ 	.short	(.L_15 - .L_14)
.L_14:
        /*003c*/ 	.word	0x00000000
        /*0040*/ 	.short	0x0000
        /*0042*/ 	.short	0x0000
        /*0044*/ 	.byte	0x00, 0xf5, 0x21, 0x00


	//----- nvinfo : EIATTR_SPARSE_MMA_MASK
	.align		4
.L_15:
        /*0048*/ 	.byte	0x03, 0x50
        /*004a*/ 	.short	0x0000


	//----- nvinfo : EIATTR_MAXREG_COUNT
	.align		4
        /*004c*/ 	.byte	0x03, 0x1b
        /*004e*/ 	.short	0x00ff


	//----- nvinfo : EIATTR_MERCURY_ISA_VERSION
	.align		4
        /*0050*/ 	.byte	0x03, 0x5f
        /*0052*/ 	.short	0x0101


	//----- nvinfo : EIATTR_INT_WARP_WIDE_INSTR_OFFSETS
	.align		4
        /*0054*/ 	.byte	0x04, 0x31
        /*0056*/ 	.short	(.L_17 - .L_16)


	//   ....[0]....
.L_16:
        /*0058*/ 	.word	0x00000840


	//   ....[1]....
        /*005c*/ 	.word	0x00000860


	//----- nvinfo : EIATTR_VRC_CTA_INIT_COUNT
	.align		4
.L_17:
        /*0060*/ 	.byte	0x02, 0x4a
	.zero		1
	.zero		1


	//----- nvinfo : EIATTR_EXIT_INSTR_OFFSETS
	.align		4
        /*0064*/ 	.byte	0x04, 0x1c
        /*0066*/ 	.short	(.L_19 - .L_18)


	//   ....[0]....
.L_18:
        /*0068*/ 	.word	0x00000080


	//   ....[1]....
        /*006c*/ 	.word	0x000008b0


	//----- nvinfo : EIATTR_CRS_STACK_SIZE
	.align		4
.L_19:
        /*0070*/ 	.byte	0x04, 0x1e
        /*0072*/ 	.short	(.L_21 - .L_20)
.L_20:
        /*0074*/ 	.word	0x00000000


	//----- nvinfo : EIATTR_CBANK_PARAM_SIZE
	.align		4
.L_21:
        /*0078*/ 	.byte	0x03, 0x19
        /*007a*/ 	.short	0x0018


	//----- nvinfo : EIATTR_PARAM_CBANK
	.align		4
        /*007c*/ 	.byte	0x04, 0x0a
        /*007e*/ 	.short	(.L_23 - .L_22)
	.align		4
.L_22:
        /*0080*/ 	.word	index@(.nv.constant0._Z20sum_reduction_serialPiS_ii)
        /*0084*/ 	.short	0x0380
        /*0086*/ 	.short	0x0018


	//----- nvinfo : EIATTR_SW_WAR
	.align		4
.L_23:
        /*0088*/ 	.byte	0x04, 0x36
        /*008a*/ 	.short	(.L_25 - .L_24)
.L_24:
        /*008c*/ 	.word	0x00000008
.L_25:


//--------------------- .nv.callgraph             --------------------------
	.section	.nv.callgraph,"",@"SHT_CUDA_CALLGRAPH"
	.align	4
	.sectionentsize	8
	.align		4
        /*0000*/ 	.word	0x00000000
	.align		4
        /*0004*/ 	.word	0xffffffff
	.align		4
        /*0008*/ 	.word	0x00000000
	.align		4
        /*000c*/ 	.word	0xfffffffe
	.align		4
        /*0010*/ 	.word	0x00000000
	.align		4
        /*0014*/ 	.word	0xfffffffd
	.align		4
        /*0018*/ 	.word	0x00000000
	.align		4
        /*001c*/ 	.word	0xfffffffc


//--------------------- .text._Z20sum_reduction_serialPiS_ii --------------------------
	.section	.text._Z20sum_reduction_serialPiS_ii,"ax",@progbits
	.align	128
        .global         _Z20sum_reduction_serialPiS_ii
        .type           _Z20sum_reduction_serialPiS_ii,@function
        .size           _Z20sum_reduction_serialPiS_ii,(.L_x_13 - _Z20sum_reduction_serialPiS_ii)
        .other          _Z20sum_reduction_serialPiS_ii,@"STO_CUDA_ENTRY STV_DEFAULT"
_Z20sum_reduction_serialPiS_ii:
.text._Z20sum_reduction_serialPiS_ii:
[----:B------:R-:W-:Y:S01]  /*0000*/  LDC R1, c[0x0][0x37c] ;  /* 0x0000df00ff017b82 */ /* 0x000fe20000000800 */
[----:B------:R-:W0:Y:S07]  /*0010*/  S2R R0, SR_TID.X ;  /* 0x0000000000007919 */ /* 0x000e2e0000002100 */
[----:B------:R-:W0:Y:S08]  /*0020*/  S2UR UR4, SR_CTAID.X ;  /* 0x00000000000479c3 */ /* 0x000e300000002500 */
[----:B------:R-:W0:Y:S08]  /*0030*/  LDC R3, c[0x0][0x360] ;  /* 0x0000d800ff037b82 */ /* 0x000e300000000800 */
[----:B------:R-:W1:Y:S01]  /*0040*/  LDC.64 R4, c[0x0][0x390] ;  /* 0x0000e400ff047b82 */ /* 0x000e620000000a00 */
[----:B0-----:R-:W-:-:S04]  /*0050*/  IMAD R0, R3, UR4, R0 ;  /* 0x0000000403007c24 */ /* 0x001fc8000f8e0200 */
[----:B-1----:R-:W-:-:S05]  /*0060*/  IMAD R13, R0, R5, RZ ;  /* 0x00000005000d7224 */ /* 0x002fca00078e02ff */
[----:B------:R-:W-:-:S13]  /*0070*/  ISETP.GE.AND P0, PT, R13, R4, PT ;  /* 0x000000040d00720c */ /* 0x000fda0003f06270 */
[----:B------:R-:W-:Y:S05]  /*0080*/  @P0 EXIT ;  /* 0x000000000000094d */ /* 0x000fea0003800000 */
[----:B------:R-:W-:Y:S01]  /*0090*/  ISETP.GE.AND P0, PT, R5, 0x1, PT ;  /* 0x000000010500780c */ /* 0x000fe20003f06270 */
[----:B------:R-:W0:Y:S01]  /*00a0*/  LDCU.64 UR6, c[0x0][0x358] ;  /* 0x00006b00ff0677ac */ /* 0x000e220008000a00 */
[----:B------:R-:W-:-:S11]  /*00b0*/  IMAD.MOV.U32 R21, RZ, RZ, RZ ;  /* 0x000000ffff157224 */ /* 0x000fd600078e00ff */
[----:B------:R-:W-:Y:S05]  /*00c0*/  @!P0 BRA `(.L_x_0) ;  /* 0x0000000400d88947 */ /* 0x000fea0003800000 */
[----:B------:R-:W-:Y:S01]  /*00d0*/  VIADD R0, R5, 0xffffffff ;  /* 0xffffffff05007836 */ /* 0x000fe20000000000 */
[----:B------:R-:W-:Y:S01]  /*00e0*/  LOP3.LUT R3, RZ, R13, RZ, 0x33, !PT ;  /* 0x0000000dff037212 */ /* 0x000fe200078e33ff */
[----:B------:R-:W-:Y:S01]  /*00f0*/  BSSY.RECONVERGENT B1, `(.L_x_1) ;  /* 0x0000064000017945 */ /* 0x000fe20003800200 */
[----:B------:R-:W-:Y:S02]  /*0100*/  IMAD.MOV.U32 R10, RZ, RZ, RZ ;  /* 0x000000ffff0a7224 */ /* 0x000fe400078e00ff */
[----:B------:R-:W-:Y:S01]  /*0110*/  VIADDMNMX.U32 R0, R3, R4, R0, PT ;  /* 0x0000000403007246 */ /* 0x000fe20003800000 */
[----:B------:R-:W-:-:S03]  /*0120*/  IMAD.MOV.U32 R21, RZ, RZ, RZ ;  /* 0x000000ffff157224 */ /* 0x000fc600078e00ff */
[C---:B------:R-:W-:Y:S01]  /*0130*/  ISETP.GE.U32.AND P0, PT, R0.reuse, 0x3, PT ;  /* 0x000000030000780c */ /* 0x040fe20003f06070 */
[----:B------:R-:W-:-:S05]  /*0140*/  VIADD R0, R0, 0x1 ;  /* 0x0000000100007836 */ /* 0x000fca0000000000 */
[----:B------:R-:W-:-:S07]  /*0150*/  LOP3.LUT R12, R0, 0x3, RZ, 0xc0, !PT ;  /* 0x00000003000c7812 */ /* 0x000fce00078ec0ff */
[----:B------:R-:W-:Y:S05]  /*0160*/  @!P0 BRA `(.L_x_2) ;  /* 0x0000000400708947 */ /* 0x000fea0003800000 */
[----:B------:R-:W1:Y:S01]  /*0170*/  LDCU.64 UR4, c[0x0][0x380] ;  /* 0x00007000ff0477ac */ /* 0x000e620008000a00 */
[----:B------:R-:W-:Y:S01]  /*0180*/  LOP3.LUT R10, R0, 0xfffffffc, RZ, 0xc0, !PT ;  /* 0xfffffffc000a7812 */ /* 0x000fe200078ec0ff */
[----:B------:R-:W-:Y:S01]  /*0190*/  BSSY.RELIABLE B0, `(.L_x_3) ;  /* 0x000004e000007945 */ /* 0x000fe20003800100 */
[----:B------:R-:W-:Y:S02]  /*01a0*/  IMAD.MOV.U32 R21, RZ, RZ, RZ ;  /* 0x000000ffff157224 */ /* 0x000fe400078e00ff */
[----:B------:R-:W-:Y:S02]  /*01b0*/  IMAD.MOV.U32 R11, RZ, RZ, R13 ;  /* 0x000000ffff0b7224 */ /* 0x000fe400078e000d */
[----:B------:R-:W-:-:S05]  /*01c0*/  IMAD.MOV R0, RZ, RZ, -R10 ;  /* 0x000000ffff007224 */ /* 0x000fca00078e0a0a */
[----:B------:R-:W-:Y:S01]  /*01d0*/  ISETP.GE.AND P0, PT, R0, RZ, PT ;  /* 0x000000ff0000720c */ /* 0x000fe20003f06270 */
[----:B-1----:R-:W-:-:S04]  /*01e0*/  UIADD3 UR4, UP0, UPT, UR4, 0x8, URZ ;  /* 0x0000000804047890 */ /* 0x002fc8000ff1e0ff */
[----:B------:R-:W-:Y:S02]  /*01f0*/  UIADD3.X UR5, UPT, UPT, URZ, UR5, URZ, UP0, !UPT ;  /* 0x00000005ff057290 */ /* 0x000fe400087fe4ff */
[----:B------:R-:W-:-:S04]  /*0200*/  IMAD.U32 R2, RZ, RZ, UR4 ;  /* 0x00000004ff027e24 */ /* 0x000fc8000f8e00ff */
[----:B------:R-:W-:Y:S02]  /*0210*/  MOV R3, UR5 ;  /* 0x0000000500037c02 */ /* 0x000fe40008000f00 */
[----:B------:R-:W-:Y:S05]  /*0220*/  @P0 BRA `(.L_x_4) ;  /* 0x0000000400100947 */ /* 0x000fea0003800000 */
[----:B------:R-:W-:Y:S01]  /*0230*/  IMAD.MOV R4, RZ, RZ, -R0 ;  /* 0x000000ffff047224 */ /* 0x000fe200078e0a00 */
[----:B------:R-:W-:Y:S01]  /*0240*/  BSSY.RECONVERGENT B2, `(.L_x_5) ;  /* 0x0000028000027945 */ /* 0x000fe20003800200 */
[----:B------:R-:W-:-:S03]  /*0250*/  PLOP3.LUT P0, PT, PT, PT, PT, 0x80, 0x8 ;  /* 0x000000000008781c */ /* 0x000fc60003f0f070 */
[----:B------:R-:W-:-:S13]  /*0260*/  ISETP.GT.AND P1, PT, R4, 0xc, PT ;  /* 0x0000000c0400780c */ /* 0x000fda0003f24270 */
[----:B------:R-:W-:Y:S05]  /*0270*/  @!P1 BRA `(.L_x_6) ;  /* 0x0000000000909947 */ /* 0x000fea0003800000 */
[----:B------:R-:W-:-:S13]  /*0280*/  PLOP3.LUT P0, PT, PT, PT, PT, 0x8, 0x80 ;  /* 0x000000000080781c */ /* 0x000fda0003f0e170 */
.L_x_7:
[----:B------:R-:W-:-:S04]  /*0290*/  IMAD.WIDE R26, R11, 0x4, R2 ;  /* 0x000000040b1a7825 */ /* 0x000fc800078e0202 */
[----:B------:R-:W-:Y:S01]  /*02a0*/  VIADD R7, R11, 0x4 ;  /* 0x000000040b077836 */ /* 0x000fe20000000000 */
[----:B0-----:R-:W2:Y:S04]  /*02b0*/  LDG.E R20, desc[UR6][R26.64+-0x8] ;  /* 0xfffff8061a147981 */ /* 0x001ea8000c1e1900 */
[----:B------:R-:W2:Y:S01]  /*02c0*/  LDG.E R19, desc[UR6][R26.64+-0x4] ;  /* 0xfffffc061a137981 */ /* 0x000ea2000c1e1900 */
[----:B------:R-:W-:-:S03]  /*02d0*/  IMAD.WIDE R6, R7, 0x4, R2 ;  /* 0x0000000407067825 */ /* 0x000fc600078e0202 */
[----:B------:R-:W3:Y:S01]  /*02e0*/  LDG.E R18, desc[UR6][R26.64] ;  /* 0x000000061a127981 */ /* 0x000ee2000c1e1900 */
[----:B------:R-:W-:-:S03]  /*02f0*/  VIADD R5, R11, 0x8 ;  /* 0x000000080b057836 */ /* 0x000fc60000000000 */
[----:B------:R-:W3:Y:S01]  /*0300*/  LDG.E R17, desc[UR6][R26.64+0x4] ;  /* 0x000004061a117981 */ /* 0x000ee2000c1e1900 */
[----:B------:R-:W-:-:S03]  /*0310*/  IMAD.WIDE R4, R5, 0x4, R2 ;  /* 0x0000000405047825 */ /* 0x000fc600078e0202 */
[----:B------:R-:W4:Y:S04]  /*0320*/  LDG.E R16, desc[UR6][R6.64+-0x8] ;  /* 0xfffff80606107981 */ /* 0x000f28000c1e1900 */
[----:B------:R-:W4:Y:S01]  /*0330*/  LDG.E R15, desc[UR6][R6.64+-0x4] ;  /* 0xfffffc06060f7981 */ /* 0x000f22000c1e1900 */
[----:B------:R-:W-:-:S03]  /*0340*/  IADD3 R9, PT, PT, R11, 0xc, RZ ;  /* 0x0000000c0b097810 */ /* 0x000fc60007ffe0ff */
[----:B------:R-:W5:Y:S04]  /*0350*/  LDG.E R14, desc[UR6][R6.64] ;  /* 0x00000006060e7981 */ /* 0x000f68000c1e1900 */
[----:B------:R-:W5:Y:S01]  /*0360*/  LDG.E R25, desc[UR6][R6.64+0x4] ;  /* 0x0000040606197981 */ /* 0x000f62000c1e1900 */
[----:B------:R-:W-:-:S03]  /*0370*/  IMAD.WIDE R8, R9, 0x4, R2 ;  /* 0x0000000409087825 */ /* 0x000fc600078e0202 */
[----:B------:R-:W5:Y:S04]  /*0380*/  LDG.E R24, desc[UR6][R4.64+-0x8] ;  /* 0xfffff80604187981 */ /* 0x000f68000c1e1900 */
[----:B------:R-:W5:Y:S04]  /*0390*/  LDG.E R23, desc[UR6][R4.64+-0x4] ;  /* 0xfffffc0604177981 */ /* 0x000f68000c1e1900 */
[----:B------:R-:W5:Y:S04]  /*03a0*/  LDG.E R22, desc[UR6][R4.64] ;  /* 0x0000000604167981 */ /* 0x000f68000c1e1900 */
[----:B------:R-:W5:Y:S04]  /*03b0*/  LDG.E R29, desc[UR6][R4.64+0x4] ;  /* 0x00000406041d7981 */ /* 0x000f68000c1e1900 */
[----:B------:R-:W5:Y:S04]  /*03c0*/  LDG.E R28, desc[UR6][R8.64+-0x8] ;  /* 0xfffff806081c7981 */ /* 0x000f68000c1e1900 */
[----:B------:R-:W5:Y:S04]  /*03d0*/  LDG.E R27, desc[UR6][R8.64+-0x4] ;  /* 0xfffffc06081b7981 */ /* 0x000f68000c1e1900 */
[----:B------:R-:W5:Y:S04]  /*03e0*/  LDG.E R26, desc[UR6][R8.64] ;  /* 0x00000006081a7981 */ /* 0x000f68000c1e1900 */
[----:B------:R-:W5:Y:S01]  /*03f0*/  LDG.E R7, desc[UR6][R8.64+0x4] ;  /* 0x0000040608077981 */ /* 0x000f62000c1e1900 */
[----:B------:R-:W-:-:S02]  /*0400*/  VIADD R0, R0, 0x10 ;  /* 0x0000001000007836 */ /* 0x000fc40000000000 */
[----:B------:R-:W-:-:S03]  /*0410*/  VIADD R11, R11, 0x10 ;  /* 0x000000100b0b7836 */ /* 0x000fc60000000000 */
[----:B------:R-:W-:Y:S02]  /*0420*/  ISETP.GE.AND P1, PT, R0, -0xc, PT ;  /* 0xfffffff40000780c */ /* 0x000fe40003f26270 */
[----:B--2---:R-:W-:-:S04]  /*0430*/  IADD3 R19, PT, PT, R19, R20, R21 ;  /* 0x0000001413137210 */ /* 0x004fc80007ffe015 */
[----:B---3--:R-:W-:-:S04]  /*0440*/  IADD3 R17, PT, PT, R17, R18, R19 ;  /* 0x0000001211117210 */ /* 0x008fc80007ffe013 */
[----:B----4-:R-:W-:-:S04]  /*0450*/  IADD3 R15, PT, PT, R15, R16, R17 ;  /* 0x000000100f0f7210 */ /* 0x010fc80007ffe011 */
[----:B-----5:R-:W-:-:S04]  /*0460*/  IADD3 R14, PT, PT, R25, R14, R15 ;  /* 0x0000000e190e7210 */ /* 0x020fc80007ffe00f */
[----:B------:R-:W-:-:S04]  /*0470*/  IADD3 R14, PT, PT, R23, R24, R14 ;  /* 0x00000018170e7210 */ /* 0x000fc80007ffe00e */
[----:B------:R-:W-:-:S04]  /*0480*/  IADD3 R14, PT, PT, R29, R22, R14 ;  /* 0x000000161d0e7210 */ /* 0x000fc80007ffe00e */
[----:B------:R-:W-:-:S04]  /*0490*/  IADD3 R14, PT, PT, R27, R28, R14 ;  /* 0x0000001c1b0e7210 */ /* 0x000fc80007ffe00e */
[----:B------:R-:W-:Y:S01]  /*04a0*/  IADD3 R21, PT, PT, R7, R26, R14 ;  /* 0x0000001a07157210 */ /* 0x000fe20007ffe00e */
[----:B------:R-:W-:Y:S06]  /*04b0*/  @!P1 BRA `(.L_x_7) ;  /* 0xfffffffc00749947 */ /* 0x000fec000383ffff */
.L_x_6:
[----:B0-----:R-:W-:Y:S05]  /*04c0*/  BSYNC.RECONVERGENT B2 ;  /* 0x0000000000027941 */ /* 0x001fea0003800200 */
.L_x_5:
[----:B------:R-:W-:Y:S01]  /*04d0*/  IMAD.MOV R4, RZ, RZ, -R0 ;  /* 0x000000ffff047224 */ /* 0x000fe200078e0a00 */
[----:B------:R-:W-:Y:S04]  /*04e0*/  BSSY.RECONVERGENT B2, `(.L_x_8) ;  /* 0x0000015000027945 */ /* 0x000fe80003800200 */
[----:B------:R-:W-:-:S13]  /*04f0*/  ISETP.GT.AND P1, PT, R4, 0x4, PT ;  /* 0x000000040400780c */ /* 0x000fda0003f24270 */
[----:B------:R-:W-:Y:S05]  /*0500*/  @!P1 BRA `(.L_x_9) ;  /* 0x0000000000489947 */ /* 0x000fea0003800000 */
[----:B------:R-:W-:-:S04]  /*0510*/  IMAD.WIDE R6, R11, 0x4, R2 ;  /* 0x000000040b067825 */ /* 0x000fc800078e0202 */
[----:B------:R-:W-:Y:S01]  /*0520*/  VIADD R5, R11, 0x4 ;  /* 0x000000040b057836 */ /* 0x000fe20000000000 */
[----:B------:R-:W2:Y:S04]  /*0530*/  LDG.E R8, desc[UR6][R6.64+-0x8] ;  /* 0xfffff80606087981 */ /* 0x000ea8000c1e1900 */
[----:B------:R-:W2:Y:S01]  /*0540*/  LDG.E R9, desc[UR6][R6.64+-0x4] ;  /* 0xfffffc0606097981 */ /* 0x000ea2000c1e1900 */
[----:B------:R-:W-:-:S03]  /*0550*/  IMAD.WIDE R4, R5, 0x4, R2 ;  /* 0x0000000405047825 */ /* 0x000fc600078e0202 */
[----:B------:R-:W3:Y:S04]  /*0560*/  LDG.E R15, desc[UR6][R6.64] ;  /* 0x00000006060f7981 */ /* 0x000ee8000c1e1900 */
[----:B------:R-:W3:Y:S04]  /*0570*/  LDG.E R14, desc[UR6][R6.64+0x4] ;  /* 0x00000406060e7981 */ /* 0x000ee8000c1e1900 */
[----:B------:R-:W4:Y:S04]  /*0580*/  LDG.E R17, desc[UR6][R4.64+-0x8] ;  /* 0xfffff80604117981 */ /* 0x000f28000c1e1900 */
[----:B------:R-:W4:Y:S04]  /*0590*/  LDG.E R16, desc[UR6][R4.64+-0x4] ;  /* 0xfffffc0604107981 */ /* 0x000f28000c1e1900 */
[----:B------:R-:W5:Y:S04]  /*05a0*/  LDG.E R19, desc[UR6][R4.64] ;  /* 0x0000000604137981 */ /* 0x000f68000c1e1900 */
[----:B------:R-:W5:Y:S01]  /*05b0*/  LDG.E R18, desc[UR6][R4.64+0x4] ;  /* 0x0000040604127981 */ /* 0x000f62000c1e1900 */
[----:B------:R-:W-:Y:S01]  /*05c0*/  PLOP3.LUT P0, PT, PT, PT, PT, 0x8, 0x80 ;  /* 0x000000000080781c */ /* 0x000fe20003f0e170 */
[----:B------:R-:W-:Y:S01]  /*05d0*/  VIADD R0, R0, 0x8 ;  /* 0x0000000800007836 */ /* 0x000fe20000000000 */
[----:B------:R-:W-:-:S02]  /*05e0*/  IADD3 R11, PT, PT, R11, 0x8, RZ ;  /* 0x000000080b0b7810 */ /* 0x000fc40007ffe0ff */
[----:B--2---:R-:W-:-:S04]  /*05f0*/  IADD3 R8, PT, PT, R9, R8, R21 ;  /* 0x0000000809087210 */ /* 0x004fc80007ffe015 */
[----:B---3--:R-:W-:-:S04]  /*0600*/  IADD3 R8, PT, PT, R14, R15, R8 ;  /* 0x0000000f0e087210 */ /* 0x008fc80007ffe008 */
[----:B----4-:R-:W-:-:S04]  /*0610*/  IADD3 R8, PT, PT, R16, R17, R8 ;  /* 0x0000001110087210 */ /* 0x010fc80007ffe008 */
[----:B-----5:R-:W-:-:S07]  /*0620*/  IADD3 R21, PT, PT, R18, R19, R8 ;  /* 0x0000001312157210 */ /* 0x020fce0007ffe008 */
.L_x_9:
[----:B------:R-:W-:Y:S05]  /*0630*/  BSYNC.RECONVERGENT B2 ;  /* 0x0000000000027941 */ /* 0x000fea0003800200 */
.L_x_8:
[----:B------:R-:W-:-:S13]  /*0640*/  ISETP.NE.OR P0, PT, R0, RZ, P0 ;  /* 0x000000ff0000720c */ /* 0x000fda0000705670 */
[----:B------:R-:W-:Y:S05]  /*0650*/  @!P0 BREAK.RELIABLE B0 ;  /* 0x0000000000008942 */ /* 0x000fea0003800100 */
[----:B------:R-:W-:Y:S05]  /*0660*/  @!P0 BRA `(.L_x_2) ;  /* 0x0000000000308947 */ /* 0x000fea0003800000 */
.L_x_4:
[----:B0-----:R-:W-:Y:S05]  /*0670*/  BSYNC.RELIABLE B0 ;  /* 0x0000000000007941 */ /* 0x001fea0003800100 */
.L_x_3:
[----:B------:R-:W-:-:S05]  /*0680*/  IMAD.WIDE R4, R11, 0x4, R2 ;  /* 0x000000040b047825 */ /* 0x000fca00078e0202 */
[----:B------:R-:W2:Y:S04]  /*0690*/  LDG.E R6, desc[UR6][R4.64+-0x8] ;  /* 0xfffff80604067981 */ /* 0x000ea8000c1e1900 */
[----:B------:R-:W2:Y:S04]  /*06a0*/  LDG.E R7, desc[UR6][R4.64+-0x4] ;  /* 0xfffffc0604077981 */ /* 0x000ea8000c1e1900 */
[----:B------:R-:W3:Y:S04]  /*06b0*/  LDG.E R9, desc[UR6][R4.64] ;  /* 0x0000000604097981 */ /* 0x000ee8000c1e1900 */
[----:B------:R-:W3:Y:S01]  /*06c0*/  LDG.E R8, desc[UR6][R4.64+0x4] ;  /* 0x0000040604087981 */ /* 0x000ee2000c1e1900 */
[----:B------:R-:W-:-:S02]  /*06d0*/  VIADD R0, R0, 0x4 ;  /* 0x0000000400007836 */ /* 0x000fc40000000000 */
[----:B------:R-:W-:-:S03]  /*06e0*/  VIADD R11, R11, 0x4 ;  /* 0x000000040b0b7836 */ /* 0x000fc60000000000 */
[----:B------:R-:W-:Y:S02]  /*06f0*/  ISETP.NE.AND P0, PT, R0, RZ, PT ;  /* 0x000000ff0000720c */ /* 0x000fe40003f05270 */
[----:B--2---:R-:W-:-:S04]  /*0700*/  IADD3 R6, PT, PT, R7, R6, R21 ;  /* 0x0000000607067210 */ /* 0x004fc80007ffe015 */
[----:B---3--:R-:W-:-:S07]  /*0710*/  IADD3 R21, PT, PT, R8, R9, R6 ;  /* 0x0000000908157210 */ /* 0x008fce0007ffe006 */
[----:B------:R-:W-:Y:S05]  /*0720*/  @P0 BRA `(.L_x_3) ;  /* 0xfffffffc00d40947 */ /* 0x000fea000383ffff */
.L_x_2:
[----:B0-----:R-:W-:Y:S05]  /*0730*/  BSYNC.RECONVERGENT B1 ;  /* 0x0000000000017941 */ /* 0x001fea0003800200 */
.L_x_1:
[----:B------:R-:W-:Y:S05]  /*0740*/  WARPSYNC.ALL ;  /* 0x0000000000007948 */ /* 0x000fea0003800000 */
[----:B------:R-:W-:Y:S01]  /*0750*/  ISETP.NE.AND P0, PT, R12, RZ, PT ;  /* 0x000000ff0c00720c */ /* 0x000fe20003f05270 */
[----:B------:R-:W-:-:S12]  /*0760*/  BSSY.RECONVERGENT B0, `(.L_x_0) ;  /* 0x000000c000007945 */ /* 0x000fd80003800200 */
[----:B------:R-:W-:Y:S05]  /*0770*/  @!P0 BRA `(.L_x_10) ;  /* 0x0000000000288947 */ /* 0x000fea0003800000 */
[----:B------:R-:W0:Y:S01]  /*0780*/  LDC.64 R4, c[0x0][0x380] ;  /* 0x0000e000ff047b82 */ /* 0x000e220000000a00 */
[----:B------:R-:W-:Y:S02]  /*0790*/  IMAD.IADD R13, R13, 0x1, R10 ;  /* 0x000000010d0d7824 */ /* 0x000fe400078e020a */
[----:B------:R-:W-:-:S07]  /*07a0*/  IMAD.MOV R12, RZ, RZ, -R12 ;  /* 0x000000ffff0c7224 */ /* 0x000fce00078e0a0c */
.L_x_11:
[----:B0-----:R-:W-:-:S06]  /*07b0*/  IMAD.WIDE R2, R13, 0x4, R4 ;  /* 0x000000040d027825 */ /* 0x001fcc00078e0204 */
[----:B------:R-:W2:Y:S01]  /*07c0*/  LDG.E R2, desc[UR6][R2.64] ;  /* 0x0000000602027981 */ /* 0x000ea2000c1e1900 */
[----:B------:R-:W-:Y:S01]  /*07d0*/  IADD3 R12, PT, PT, R12, 0x1, RZ ;  /* 0x000000010c0c7810 */ /* 0x000fe20007ffe0ff */
[----:B------:R-:W-:-:S03]  /*07e0*/  VIADD R13, R13, 0x1 ;  /* 0x000000010d0d7836 */ /* 0x000fc60000000000 */
[----:B------:R-:W-:Y:S01]  /*07f0*/  ISETP.NE.AND P0, PT, R12, RZ, PT ;  /* 0x000000ff0c00720c */ /* 0x000fe20003f05270 */
[----:B--2---:R-:W-:-:S12]  /*0800*/  IMAD.IADD R21, R2, 0x1, R21 ;  /* 0x0000000102157824 */ /* 0x004fd800078e0215 */
[----:B------:R-:W-:Y:S05]  /*0810*/  @P0 BRA `(.L_x_11) ;  /* 0xfffffffc00e40947 */ /* 0x000fea000383ffff */
.L_x_10:
[----:B------:R-:W-:Y:S05]  /*0820*/  BSYNC.RECONVERGENT B0 ;  /* 0x0000000000007941 */ /* 0x000fea0003800200 */
.L_x_0:
[----:B------:R-:W1:Y:S01]  /*0830*/  S2R R0, SR_LANEID ;  /* 0x0000000000007919 */ /* 0x000e620000000000 */
[----:B------:R-:W2:Y:S08]  /*0840*/  REDUX.SUM UR5, R21 ;  /* 0x00000000150573c4 */ /* 0x000eb0000000c000 */
[----:B------:R-:W0:Y:S01]  /*0850*/  LDC.64 R2, c[0x0][0x388] ;  /* 0x0000e200ff027b82 */ /* 0x000e220000000a00 */
[----:B------:R-:W-:-:S02]  /*0860*/  VOTEU.ANY UR4, UPT, PT ;  /* 0x0000000000047886 */ /* 0x000fc400038e0100 */
[----:B------:R-:W-:Y:S01]  /*0870*/  UFLO.U32 UR4, UR4 ;  /* 0x00000004000472bd */ /* 0x000fe200080e0000 */
[----:B--2---:R-:W-:-:S05]  /*0880*/  IMAD.U32 R5, RZ, RZ, UR5 ;  /* 0x00000005ff057e24 */ /* 0x004fca000f8e00ff */
[----:B-1----:R-:W-:-:S13]  /*0890*/  ISETP.EQ.U32.AND P0, PT, R0, UR4, PT ;  /* 0x0000000400007c0c */ /* 0x002fda000bf02070 */
[----:B0-----:R-:W-:Y:S01]  /*08a0*/  @P0 REDG.E.ADD.STRONG.GPU desc[UR6][R2.64], R5 ;  /* 0x000000050200098e */ /* 0x001fe2000c12e106 */
[----:B------:R-:W-:Y:S05]  /*08b0*/  EXIT ;  /* 0x000000000000794d */ /* 0x000fea0003800000 */
.L_x_12:
[----:B------:R-:W-:-:S00]  /*08c0*/  BRA `(.L_x_12) ;  /* 0xfffffffc00fc7947 */ /* 0x000fc0000383ffff */
[----:B------:R-:W-:-:S00]  /*08d0*/  NOP ;  /* 0x0000000000007918 */ /* 0x000fc00000000000 */
        /* <DEDUP_REMOVED lines=10> */
.L_x_13:


//--------------------- .nv.shared.reserved.0     --------------------------
	.section	.nv.shared.reserved.0,"aw",@nobits
	.weak		__nv_reservedSMEM_offset_0_alias
	.size		__nv_reservedSMEM_offset_0_alias, 0, 64
	.other		__nv_reservedSMEM_offset_0_alias,@"STO_CUDA_RESERVED_SHARED STV_DEFAULT"
__nv_reservedSMEM_offset_0_alias:
	.zero		0
	.zero		64


//--------------------- .nv.constant0._Z20sum_reduction_serialPiS_ii --------------------------
	.section	.nv.constant0._Z20sum_reduction_serialPiS_ii,"a",@progbits
	.sectionflags	@""
	.align	4
.nv.constant0._Z20sum_reduction_serialPiS_ii:
	.zero		920


//--------------------- SYMBOLS --------------------------

	.type		.nv.reservedSmem.offset0,@object
	.size		.nv.reservedSmem.offset0,0x4
